//
// Generated by NVIDIA NVVM Compiler
//
// Compiler Build ID: CL-36424714
// Cuda compilation tools, release 13.0, V13.0.88
// Based on NVVM 20.0.0
//

.version 9.0
.target sm_100
.address_size 64

	// .globl	default_function_kernel

.visible .entry default_function_kernel(
	.param .u64 .ptr .align 1 default_function_kernel_param_0,
	.param .u64 .ptr .align 1 default_function_kernel_param_1
)
.maxntid 32
{
	.reg .b32 	%r<5>;
	.reg .b32 	%f<2>;
	.reg .b64 	%rd<8>;

	ld.param.u64 	%rd1, [default_function_kernel_param_0];
	ld.param.u64 	%rd2, [default_function_kernel_param_1];
	cvta.to.global.u64 	%rd3, %rd2;
	cvta.to.global.u64 	%rd4, %rd1;
	mov.u32 	%r1, %ctaid.x;
	shl.b32 	%r2, %r1, 5;
	mov.u32 	%r3, %tid.x;
	or.b32  	%r4, %r2, %r3;
	mul.wide.u32 	%rd5, %r4, 4;
	add.s64 	%rd6, %rd4, %rd5;
	ld.global.nc.f32 	%f1, [%rd6];
	add.s64 	%rd7, %rd3, %rd5;
	st.global.f32 	[%rd7], %f1;
	ret;

}


// ===== COMPILED SASS (sm_100) =====

	.target	sm_100

	.elftype	@"ET_EXEC"


//--------------------- .note.nv.tkinfo           --------------------------
	.section	.note.nv.tkinfo,"",@"SHT_NOTE"
	.sectionflags	@"SHF_NOTE_NV_TKINFO"
	.tkinfo
        /*0018*/ 	.word	0x00000002
        /*0030*/ 	.string	""
        /*0030*/ 	.string	"ptxas"
        /*0030*/ 	.string	"Cuda compilation tools, release 13.0, V13.0.88"
        /*0030*/ 	.string	"Build cuda_13.0.r13.0/compiler.36424714_0"
        /*0030*/ 	.string	"-arch sm_100 -m 64 "



//--------------------- .note.nv.cuinfo           --------------------------
	.section	.note.nv.cuinfo,"",@"SHT_NOTE"
	.sectionflags	@"SHF_NOTE_NV_CUINFO"
        /*0018*/ 	.short	0x0002
        /*001a*/ 	.short	0x0064
        /*001c*/ 	.short	0x0082
	.zero		2


//--------------------- .nv.info                  --------------------------
	.section	.nv.info,"",@"SHT_CUDA_INFO"
	.align	4


	//----- nvinfo : EIATTR_REGCOUNT
	.align		4
        /*0000*/ 	.byte	0x04, 0x2f
        /*0002*/ 	.short	(.L_1 - .L_0)
	.align		4
.L_0:
        /*0004*/ 	.word	index@(default_function_kernel)
        /*0008*/ 	.word	0x0000000a


	//----- nvinfo : EIATTR_FRAME_SIZE
	.align		4
.L_1:
        /*000c*/ 	.byte	0x04, 0x11
        /*000e*/ 	.short	(.L_3 - .L_2)
	.align		4
.L_2:
        /*0010*/ 	.word	index@(default_function_kernel)
        /*0014*/ 	.word	0x00000000


	//----- nvinfo : EIATTR_MIN_STACK_SIZE
	.align		4
.L_3:
        /*0018*/ 	.byte	0x04, 0x12
        /*001a*/ 	.short	(.L_5 - .L_4)
	.align		4
.L_4:
        /*001c*/ 	.word	index@(default_function_kernel)
        /*0020*/ 	.word	0x00000000
.L_5:


//--------------------- .nv.compat                --------------------------
	.section	.nv.compat,"",@"SHT_CUDA_COMPAT_INFO"
	.align	4
        /*0000*/ 	.byte	0x02, 0x09, 0x00, 0x00, 0x02, 0x02, 0x01, 0x00, 0x02, 0x05, 0x05, 0x00, 0x03, 0x07, 0x01, 0x01
        /*0010*/ 	.byte	0x02, 0x03, 0x00, 0x00, 0x02, 0x06, 0x01, 0x00, 0x04, 0x0b, 0x08, 0x00, 0x09, 0x00, 0x00, 0x00
        /*0020*/ 	.byte	0x00, 0x00, 0x00, 0x00


//--------------------- .nv.info.default_function_kernel --------------------------
	.section	.nv.info.default_function_kernel,"",@"SHT_CUDA_INFO"
	.sectionflags	@""
	.align	4


	//----- nvinfo : EIATTR_CUDA_API_VERSION
	.align		4
        /*0000*/ 	.byte	0x04, 0x37
        /*0002*/ 	.short	(.L_7 - .L_6)
.L_6:
        /*0004*/ 	.word	0x00000082


	//----- nvinfo : EIATTR_KPARAM_INFO
	.align		4
.L_7:
        /*0008*/ 	.byte	0x04, 0x17
        /*000a*/ 	.short	(.L_9 - .L_8)
.L_8:
        /*000c*/ 	.word	0x00000000
        /*0010*/ 	.short	0x0001
        /*0012*/ 	.short	0x0008
        /*0014*/ 	.byte	0x00, 0xf5, 0x21, 0x00


	//----- nvinfo : EIATTR_KPARAM_INFO
	.align		4
.L_9:
        /*0018*/ 	.byte	0x04, 0x17
        /*001a*/ 	.short	(.L_11 - .L_10)
.L_10:
        /*001c*/ 	.word	0x00000000
        /*0020*/ 	.short	0x0000
        /*0022*/ 	.short	0x0000
        /*0024*/ 	.byte	0x00, 0xf5, 0x21, 0x00


	//----- nvinfo : EIATTR_SPARSE_MMA_MASK
	.align		4
.L_11:
        /*0028*/ 	.byte	0x03, 0x50
        /*002a*/ 	.short	0x0000


	//----- nvinfo : EIATTR_MAXREG_COUNT
	.align		4
        /*002c*/ 	.byte	0x03, 0x1b
        /*002e*/ 	.short	0x00ff


	//----- nvinfo : EIATTR_MERCURY_ISA_VERSION
	.align		4
        /*0030*/ 	.byte	0x03, 0x5f
        /*0032*/ 	.short	0x0101


	//----- nvinfo : EIATTR_VRC_CTA_INIT_COUNT
	.align		4
        /*0034*/ 	.byte	0x02, 0x4a
	.zero		1
	.zero		1


	//----- nvinfo : EIATTR_EXIT_INSTR_OFFSETS
	.align		4
        /*0038*/ 	.byte	0x04, 0x1c
        /*003a*/ 	.short	(.L_13 - .L_12)


	//   ....[0]....
.L_12:
        /*003c*/ 	.word	0x000000c0


	//----- nvinfo : EIATTR_MAX_THREADS
	.align		4
.L_13:
        /*0040*/ 	.byte	0x04, 0x05
        /*0042*/ 	.short	(.L_15 - .L_14)
.L_14:
        /*0044*/ 	.word	0x00000020
        /*0048*/ 	.word	0x00000001
        /*004c*/ 	.word	0x00000001


	//----- nvinfo : EIATTR_CBANK_PARAM_SIZE
	.align		4
.L_15:
        /*0050*/ 	.byte	0x03, 0x19
        /*0052*/ 	.short	0x0010


	//----- nvinfo : EIATTR_PARAM_CBANK
	.align		4
        /*0054*/ 	.byte	0x04, 0x0a
        /*0056*/ 	.short	(.L_17 - .L_16)
	.align		4
.L_16:
        /*0058*/ 	.word	index@(.nv.constant0.default_function_kernel)
        /*005c*/ 	.short	0x0380
        /*005e*/ 	.short	0x0010


	//----- nvinfo : EIATTR_SW_WAR
	.align		4
.L_17:
        /*0060*/ 	.byte	0x04, 0x36
        /*0062*/ 	.short	(.L_19 - .L_18)
.L_18:
        /*0064*/ 	.word	0x00000008
.L_19:


//--------------------- .nv.callgraph             --------------------------
	.section	.nv.callgraph,"",@"SHT_CUDA_CALLGRAPH"
	.align	4
	.sectionentsize	8
	.align		4
        /*0000*/ 	.word	0x00000000
	.align		4
        /*0004*/ 	.word	0xffffffff
	.align		4
        /*0008*/ 	.word	0x00000000
	.align		4
        /*000c*/ 	.word	0xfffffffe
	.align		4
        /*0010*/ 	.word	0x00000000
	.align		4
        /*0014*/ 	.word	0xfffffffd
	.align		4
        /*0018*/ 	.word	0x00000000
	.align		4
        /*001c*/ 	.word	0xfffffffc


//--------------------- .text.default_function_kernel --------------------------
	.section	.text.default_function_kernel,"ax",@progbits
	.align	128
        .global         default_function_kernel
        .type           default_function_kernel,@function
        .size           default_function_kernel,(.L_x_1 - default_function_kernel)
        .other          default_function_kernel,@"STO_CUDA_ENTRY STV_DEFAULT"
default_function_kernel:
.text.default_function_kernel:
[----:B------:R-:W-:Y:S01]  /*0000*/  LDC R1, c[0x0][0x37c] ;  /* 0x0000df00ff017b82 */ /* 0x000fe20000000800 */
[----:B------:R-:W0:Y:S07]  /*0010*/  S2R R7, SR_TID.X ;  /* 0x0000000000077919 */ /* 0x000e2e0000002100 */
[----:B------:R-:W1:Y:S01]  /*0020*/  S2UR UR4, SR_CTAID.X ;  /* 0x00000000000479c3 */ /* 0x000e620000002500 */
[----:B------:R-:W2:Y:S07]  /*0030*/  LDCU.64 UR6, c[0x0][0x358] ;  /* 0x00006b00ff0677ac */ /* 0x000eae0008000a00 */
[----:B------:R-:W3:Y:S08]  /*0040*/  LDC.64 R2, c[0x0][0x380] ;  /* 0x0000e000ff027b82 */ /* 0x000ef00000000a00 */
[----:B------:R-:W4:Y:S01]  /*0050*/  LDC.64 R4, c[0x0][0x388] ;  /* 0x0000e200ff047b82 */ /* 0x000f220000000a00 */
[----:B-1----:R-:W-:-:S06]  /*0060*/  USHF.L.U32 UR4, UR4, 0x5, URZ ;  /* 0x0000000504047899 */ /* 0x002fcc00080006ff */
[----:B0-----:R-:W-:-:S05]  /*0070*/  LOP3.LUT R7, R7, UR4, RZ, 0xfc, !PT ;  /* 0x0000000407077c12 */ /* 0x001fca000f8efcff */
[----:B---3--:R-:W-:-:S06]  /*0080*/  IMAD.WIDE.U32 R2, R7, 0x4, R2 ;  /* 0x0000000407027825 */ /* 0x008fcc00078e0002 */
[----:B--2---:R-:W2:Y:S01]  /*0090*/  LDG.E.CONSTANT R3, desc[UR6][R2.64] ;  /* 0x0000000602037981 */ /* 0x004ea2000c1e9900 */
[----:B----4-:R-:W-:-:S05]  /*00a0*/  IMAD.WIDE.U32 R4, R7, 0x4, R4 ;  /* 0x0000000407047825 */ /* 0x010fca00078e0004 */
[----:B--2---:R-:W-:Y:S01]  /*00b0*/  STG.E desc[UR6][R4.64], R3 ;  /* 0x0000000304007986 */ /* 0x004fe2000c101906 */
[----:B------:R-:W-:Y:S05]  /*00c0*/  EXIT ;  /* 0x000000000000794d */ /* 0x000fea0003800000 */
.L_x_0:
[----:B------:R-:W-:-:S00]  /*00d0*/  BRA `(.L_x_0) ;  /* 0xfffffffc00fc7947 */ /* 0x000fc0000383ffff */
[----:B------:R-:W-:-:S00]  /*00e0*/  NOP ;  /* 0x0000000000007918 */ /* 0x000fc00000000000 */
        /* <DEDUP_REMOVED lines=9> */
.L_x_1:


//--------------------- .nv.shared.reserved.0     --------------------------
	.section	.nv.shared.reserved.0,"aw",@nobits
	.weak		__nv_reservedSMEM_offset_0_alias
	.size		__nv_reservedSMEM_offset_0_alias, 0, 64
	.other		__nv_reservedSMEM_offset_0_alias,@"STO_CUDA_RESERVED_SHARED STV_DEFAULT"
__nv_reservedSMEM_offset_0_alias:
	.zero		0
	.zero		64


//--------------------- .nv.constant0.default_function_kernel --------------------------
	.section	.nv.constant0.default_function_kernel,"a",@progbits
	.sectionflags	@""
	.align	4
.nv.constant0.default_function_kernel:
	.zero		912


//--------------------- SYMBOLS --------------------------

	.type		.nv.reservedSmem.offset0,@object
	.size		.nv.reservedSmem.offset0,0x4
